	.headerflags	@"EF_CUDA_TEXMODE_UNIFIED EF_CUDA_64BIT_ADDRESS EF_CUDA_ACCELERATORS EF_CUDA_SM90 EF_CUDA_VIRTUAL_SM(EF_CUDA_SM90)"
	.elftype	@"ET_EXEC"


//--------------------- .nv.info                  --------------------------
	.section	.nv.info,"",@"SHT_CUDA_INFO"
	.align	4


	//----- nvinfo : EIATTR_REGCOUNT
	.align		4
        /*0000*/ 	.byte	0x04, 0x2f
        /*0002*/ 	.short	(.L_1 - .L_0)
	.align		4
.L_0:
        /*0004*/ 	.word	index@(triton_poi_fused__to_copy_19)
        /*0008*/ 	.word	0x0000000a


	//----- nvinfo : EIATTR_MIN_STACK_SIZE
	.align		4
.L_1:
        /*000c*/ 	.byte	0x04, 0x12
        /*000e*/ 	.short	(.L_3 - .L_2)
	.align		4
.L_2:
        /*0010*/ 	.word	index@(triton_poi_fused__to_copy_19)
        /*0014*/ 	.word	0x00000000


	//----- nvinfo : EIATTR_FRAME_SIZE
	.align		4
.L_3:
        /*0018*/ 	.byte	0x04, 0x11
        /*001a*/ 	.short	(.L_5 - .L_4)
	.align		4
.L_4:
        /*001c*/ 	.word	index@(triton_poi_fused__to_copy_19)
        /*0020*/ 	.word	0x00000000


	//----- nvinfo : EIATTR_MIN_STACK_SIZE
	.align		4
.L_5:
        /*0024*/ 	.byte	0x04, 0x12
        /*0026*/ 	.short	(.L_7 - .L_6)
	.align		4
.L_6:
        /*0028*/ 	.word	index@(triton_poi_fused__to_copy_19)
        /*002c*/ 	.word	0x00000000
.L_7:


//--------------------- .nv.info.triton_poi_fused__to_copy_19 --------------------------
	.section	.nv.info.triton_poi_fused__to_copy_19,"",@"SHT_CUDA_INFO"
	.sectionflags	@""
	.align	4


	//----- nvinfo : EIATTR_CUDA_API_VERSION
	.align		4
        /*0000*/ 	.byte	0x04, 0x37
        /*0002*/ 	.short	(.L_9 - .L_8)
.L_8:
        /*0004*/ 	.word	0x0000007c


	//----- nvinfo : EIATTR_KPARAM_INFO
	.align		4
.L_9:
        /*0008*/ 	.byte	0x04, 0x17
        /*000a*/ 	.short	(.L_11 - .L_10)
.L_10:
        /*000c*/ 	.word	0x00000000
        /*0010*/ 	.short	0x0001
        /*0012*/ 	.short	0x0008
        /*0014*/ 	.byte	0x00, 0xf0, 0x11, 0x00


	//----- nvinfo : EIATTR_KPARAM_INFO
	.align		4
.L_11:
        /*0018*/ 	.byte	0x04, 0x17
        /*001a*/ 	.short	(.L_13 - .L_12)
.L_12:
        /*001c*/ 	.word	0x00000000
        /*0020*/ 	.short	0x0000
        /*0022*/ 	.short	0x0000
        /*0024*/ 	.byte	0x00, 0xf4, 0x21, 0x00


	//----- nvinfo : EIATTR_SPARSE_MMA_MASK
	.align		4
.L_13:
        /*0028*/ 	.byte	0x03, 0x50
        /*002a*/ 	.short	0x0000


	//----- nvinfo : EIATTR_MAXREG_COUNT
	.align		4
        /*002c*/ 	.byte	0x03, 0x1b
        /*002e*/ 	.short	0x00ff


	//----- nvinfo : EIATTR_EXIT_INSTR_OFFSETS
	.align		4
        /*0030*/ 	.byte	0x04, 0x1c
        /*0032*/ 	.short	(.L_15 - .L_14)


	//   ....[0]....
.L_14:
        /*0034*/ 	.word	0x00000170


	//   ....[1]....
        /*0038*/ 	.word	0x000001a0


	//----- nvinfo : EIATTR_REQNTID
	.align		4
.L_15:
        /*003c*/ 	.byte	0x04, 0x10
        /*003e*/ 	.short	(.L_17 - .L_16)
.L_16:
        /*0040*/ 	.word	0x00000020
        /*0044*/ 	.word	0x00000001
        /*0048*/ 	.word	0x00000001


	//----- nvinfo : EIATTR_CBANK_PARAM_SIZE
	.align		4
.L_17:
        /*004c*/ 	.byte	0x03, 0x19
        /*004e*/ 	.short	0x000c


	//----- nvinfo : EIATTR_PARAM_CBANK
	.align		4
        /*0050*/ 	.byte	0x04, 0x0a
        /*0052*/ 	.short	(.L_19 - .L_18)
	.align		4
.L_18:
        /*0054*/ 	.word	index@(.nv.constant0.triton_poi_fused__to_copy_19)
        /*0058*/ 	.short	0x0210
        /*005a*/ 	.short	0x000c


	//----- nvinfo : EIATTR_SW_WAR
	.align		4
.L_19:
        /*005c*/ 	.byte	0x04, 0x36
        /*005e*/ 	.short	(.L_21 - .L_20)
.L_20:
        /*0060*/ 	.word	0x00000008
.L_21:


//--------------------- .nv.callgraph             --------------------------
	.section	.nv.callgraph,"",@"SHT_CUDA_CALLGRAPH"
	.align	4
	.sectionentsize	8
	.align		4
        /*0000*/ 	.word	0x00000000
	.align		4
        /*0004*/ 	.word	0xffffffff
	.align		4
        /*0008*/ 	.word	0x00000000
	.align		4
        /*000c*/ 	.word	0xfffffffe
	.align		4
        /*0010*/ 	.word	0x00000000
	.align		4
        /*0014*/ 	.word	0xfffffffd
	.align		4
        /*0018*/ 	.word	0x00000000
	.align		4
        /*001c*/ 	.word	0xfffffffc


//--------------------- .text.triton_poi_fused__to_copy_19 --------------------------
	.section	.text.triton_poi_fused__to_copy_19,"ax",@progbits
	.align	128
        .global         triton_poi_fused__to_copy_19
        .type           triton_poi_fused__to_copy_19,@function
        .size           triton_poi_fused__to_copy_19,(.L_x_1 - triton_poi_fused__to_copy_19)
        .other          triton_poi_fused__to_copy_19,@"STO_CUDA_ENTRY STV_DEFAULT"
triton_poi_fused__to_copy_19:
.text.triton_poi_fused__to_copy_19:
[----:B------:R-:W0:Y:S02]  /*0000*/  LDC R1, c[0x0][0x28] ;  /* 0x00000a00ff017b82 */ /* 0x000e240000000800 */
[----:B------:R-:W1:Y:S01]  /*0010*/  S2R R0, SR_TID.X ;  /* 0x0000000000007919 */ /* 0x000e620000002100 */
[----:B------:R-:W-:Y:S01]  /*0020*/  IMAD.MOV.U32 R7, RZ, RZ, 0x3f000000 ;  /* 0x3f000000ff077424 */ /* 0x000fe200078e00ff */
[----:B------:R-:W2:Y:S01]  /*0030*/  S2R R5, SR_CTAID.X ;  /* 0x0000000000057919 */ /* 0x000ea20000002500 */
[----:B-1----:R-:W-:-:S05]  /*0040*/  IMAD.SHL.U32 R0, R0, 0x2, RZ ;  /* 0x0000000200007824 */ /* 0x002fca00078e00ff */
[----:B------:R-:W-:-:S05]  /*0050*/  LOP3.LUT R0, R0, 0x3e, RZ, 0xc0, !PT ;  /* 0x0000003e00007812 */ /* 0x000fca00078ec0ff */
[----:B--2---:R-:W-:-:S05]  /*0060*/  IMAD R5, R5, 0x40, R0 ;  /* 0x0000004005057824 */ /* 0x004fca00078e0200 */
[----:B------:R-:W-:Y:S02]  /*0070*/  IADD3 R0, R5, 0x1, RZ ;  /* 0x0000000105007810 */ /* 0x000fe40007ffe0ff */
[----:B------:R-:W-:Y:S02]  /*0080*/  I2FP.F32.S32 R2, R5 ;  /* 0x0000000500027245 */ /* 0x000fe40000201400 */
[----:B------:R-:W-:Y:S02]  /*0090*/  I2FP.F32.S32 R0, R0 ;  /* 0x0000000000007245 */ /* 0x000fe40000201400 */
[----:B------:R-:W-:Y:S01]  /*00a0*/  ISETP.GE.AND P0, PT, R5, 0x40, PT ;  /* 0x000000400500780c */ /* 0x000fe20003f06270 */
[----:B------:R-:W-:Y:S02]  /*00b0*/  FADD R2, R2, 0.5 ;  /* 0x3f00000002027421 */ /* 0x000fe40000000000 */
[----:B------:R-:W-:Y:S02]  /*00c0*/  FADD R0, R0, 0.5 ;  /* 0x3f00000000007421 */ /* 0x000fe40000000000 */
[----:B------:R-:W-:-:S02]  /*00d0*/  FFMA R4, R2, R7, -0.5 ;  /* 0xbf00000002047423 */ /* 0x000fc40000000007 */
[----:B------:R-:W1:Y:S01]  /*00e0*/  LDC.64 R2, c[0x0][0x210] ;  /* 0x00008400ff027b82 */ /* 0x000e620000000a00 */
[----:B------:R-:W-:Y:S02]  /*00f0*/  FFMA R0, R0, R7, -0.5 ;  /* 0xbf00000000007423 */ /* 0x000fe40000000007 */
[----:B------:R-:W-:-:S03]  /*0100*/  FMNMX R4, RZ, R4, !PT ;  /* 0x00000004ff047209 */ /* 0x000fc60007800000 */
[----:B------:R-:W-:-:S03]  /*0110*/  FMNMX R0, RZ, R0, !PT ;  /* 0x00000000ff007209 */ /* 0x000fc60007800000 */
[----:B------:R-:W2:Y:S08]  /*0120*/  F2I.TRUNC.NTZ R4, R4 ;  /* 0x0000000400047305 */ /* 0x000eb0000020f100 */
[----:B------:R-:W3:Y:S01]  /*0130*/  F2I.TRUNC.NTZ R6, R0 ;  /* 0x0000000000067305 */ /* 0x000ee2000020f100 */
[----:B-1----:R-:W-:Y:S01]  /*0140*/  IMAD.WIDE R2, R5, 0x8, R2 ;  /* 0x0000000805027825 */ /* 0x002fe200078e0202 */
[----:B--2---:R-:W-:-:S02]  /*0150*/  SHF.R.S32.HI R5, RZ, 0x1f, R4 ;  /* 0x0000001fff057819 */ /* 0x004fc40000011404 */
[----:B---3--:R-:W-:Y:S01]  /*0160*/  SHF.R.S32.HI R7, RZ, 0x1f, R6 ;  /* 0x0000001fff077819 */ /* 0x008fe20000011406 */
[----:B------:R-:W-:Y:S06]  /*0170*/  @P0 EXIT ;  /* 0x000000000000094d */ /* 0x000fec0003800000 */
[----:B------:R-:W-:Y:S02]  /*0180*/  ULDC.64 UR4, c[0x0][0x208] ;  /* 0x0000820000047ab9 */ /* 0x000fe40000000a00 */
[----:B------:R-:W-:Y:S01]  /*0190*/  STG.E.128 desc[UR4][R2.64], R4 ;  /* 0x0000000402007986 */ /* 0x000fe2000c101d04 */
[----:B------:R-:W-:Y:S05]  /*01a0*/  EXIT ;  /* 0x000000000000794d */ /* 0x000fea0003800000 */
.L_x_0:
[----:B------:R-:W-:-:S00]  /*01b0*/  BRA `(.L_x_0) ;  /* 0xfffffffc00fc7947 */ /* 0x000fc0000383ffff */
[----:B------:R-:W-:-:S00]  /*01c0*/  NOP ;  /* 0x0000000000007918 */ /* 0x000fc00000000000 */
        /* <DEDUP_REMOVED lines=11> */
.L_x_1:


//--------------------- .nv.constant0.triton_poi_fused__to_copy_19 --------------------------
	.section	.nv.constant0.triton_poi_fused__to_copy_19,"a",@progbits
	.sectionflags	@""
	.align	4
.nv.constant0.triton_poi_fused__to_copy_19:
	.zero		540
